//
// Generated by NVIDIA NVVM Compiler
//
// Compiler Build ID: CL-36424714
// Cuda compilation tools, release 13.0, V13.0.88
// Based on NVVM 20.0.0
//

.version 9.0
.target sm_100
.address_size 64

	// .globl	_Z3setPii

.visible .entry _Z3setPii(
	.param .u64 .ptr .align 1 _Z3setPii_param_0,
	.param .u32 _Z3setPii_param_1
)
{
	.reg .pred 	%p<2>;
	.reg .b32 	%r<6>;
	.reg .b64 	%rd<5>;

	ld.param.u64 	%rd1, [_Z3setPii_param_0];
	ld.param.u32 	%r2, [_Z3setPii_param_1];
	mov.u32 	%r3, %ctaid.x;
	mov.u32 	%r4, %ntid.x;
	mov.u32 	%r5, %tid.x;
	mad.lo.s32 	%r1, %r3, %r4, %r5;
	setp.ge.s32 	%p1, %r1, %r2;
	@%p1 bra 	$L__BB0_2;
	cvta.to.global.u64 	%rd2, %rd1;
	mul.wide.s32 	%rd3, %r1, 4;
	add.s64 	%rd4, %rd2, %rd3;
	st.global.u32 	[%rd4], %r1;
$L__BB0_2:
	ret;

}


// ===== COMPILED SASS (sm_100) =====

	.target	sm_100

	.elftype	@"ET_EXEC"


//--------------------- .note.nv.tkinfo           --------------------------
	.section	.note.nv.tkinfo,"",@"SHT_NOTE"
	.sectionflags	@"SHF_NOTE_NV_TKINFO"
	.tkinfo
        /*0018*/ 	.word	0x00000002
        /*0030*/ 	.string	""
        /*0030*/ 	.string	"ptxas"
        /*0030*/ 	.string	"Cuda compilation tools, release 13.0, V13.0.88"
        /*0030*/ 	.string	"Build cuda_13.0.r13.0/compiler.36424714_0"
        /*0030*/ 	.string	"-arch sm_100 -m 64 "



//--------------------- .note.nv.cuinfo           --------------------------
	.section	.note.nv.cuinfo,"",@"SHT_NOTE"
	.sectionflags	@"SHF_NOTE_NV_CUINFO"
        /*0018*/ 	.short	0x0002
        /*001a*/ 	.short	0x0064
        /*001c*/ 	.short	0x0082
	.zero		2


//--------------------- .nv.info                  --------------------------
	.section	.nv.info,"",@"SHT_CUDA_INFO"
	.align	4


	//----- nvinfo : EIATTR_REGCOUNT
	.align		4
        /*0000*/ 	.byte	0x04, 0x2f
        /*0002*/ 	.short	(.L_1 - .L_0)
	.align		4
.L_0:
        /*0004*/ 	.word	index@(_Z3setPii)
        /*0008*/ 	.word	0x00000008


	//----- nvinfo : EIATTR_FRAME_SIZE
	.align		4
.L_1:
        /*000c*/ 	.byte	0x04, 0x11
        /*000e*/ 	.short	(.L_3 - .L_2)
	.align		4
.L_2:
        /*0010*/ 	.word	index@(_Z3setPii)
        /*0014*/ 	.word	0x00000000


	//----- nvinfo : EIATTR_MIN_STACK_SIZE
	.align		4
.L_3:
        /*0018*/ 	.byte	0x04, 0x12
        /*001a*/ 	.short	(.L_5 - .L_4)
	.align		4
.L_4:
        /*001c*/ 	.word	index@(_Z3setPii)
        /*0020*/ 	.word	0x00000000
.L_5:


//--------------------- .nv.compat                --------------------------
	.section	.nv.compat,"",@"SHT_CUDA_COMPAT_INFO"
	.align	4
        /*0000*/ 	.byte	0x02, 0x09, 0x00, 0x00, 0x02, 0x02, 0x01, 0x00, 0x02, 0x05, 0x05, 0x00, 0x03, 0x07, 0x01, 0x01
        /*0010*/ 	.byte	0x02, 0x03, 0x00, 0x00, 0x02, 0x06, 0x01, 0x00, 0x04, 0x0b, 0x08, 0x00, 0x09, 0x00, 0x00, 0x00
        /*0020*/ 	.byte	0x00, 0x00, 0x00, 0x00


//--------------------- .nv.info._Z3setPii        --------------------------
	.section	.nv.info._Z3setPii,"",@"SHT_CUDA_INFO"
	.sectionflags	@""
	.align	4


	//----- nvinfo : EIATTR_CUDA_API_VERSION
	.align		4
        /*0000*/ 	.byte	0x04, 0x37
        /*0002*/ 	.short	(.L_7 - .L_6)
.L_6:
        /*0004*/ 	.word	0x00000082


	//----- nvinfo : EIATTR_KPARAM_INFO
	.align		4
.L_7:
        /*0008*/ 	.byte	0x04, 0x17
        /*000a*/ 	.short	(.L_9 - .L_8)
.L_8:
        /*000c*/ 	.word	0x00000000
        /*0010*/ 	.short	0x0001
        /*0012*/ 	.short	0x0008
        /*0014*/ 	.byte	0x00, 0xf0, 0x11, 0x00


	//----- nvinfo : EIATTR_KPARAM_INFO
	.align		4
.L_9:
        /*0018*/ 	.byte	0x04, 0x17
        /*001a*/ 	.short	(.L_11 - .L_10)
.L_10:
        /*001c*/ 	.word	0x00000000
        /*0020*/ 	.short	0x0000
        /*0022*/ 	.short	0x0000
        /*0024*/ 	.byte	0x00, 0xf5, 0x21, 0x00


	//----- nvinfo : EIATTR_SPARSE_MMA_MASK
	.align		4
.L_11:
        /*0028*/ 	.byte	0x03, 0x50
        /*002a*/ 	.short	0x0000


	//----- nvinfo : EIATTR_MAXREG_COUNT
	.align		4
        /*002c*/ 	.byte	0x03, 0x1b
        /*002e*/ 	.short	0x00ff


	//----- nvinfo : EIATTR_MERCURY_ISA_VERSION
	.align		4
        /*0030*/ 	.byte	0x03, 0x5f
        /*0032*/ 	.short	0x0101


	//----- nvinfo : EIATTR_VRC_CTA_INIT_COUNT
	.align		4
        /*0034*/ 	.byte	0x02, 0x4a
	.zero		1
	.zero		1


	//----- nvinfo : EIATTR_EXIT_INSTR_OFFSETS
	.align		4
        /*0038*/ 	.byte	0x04, 0x1c
        /*003a*/ 	.short	(.L_13 - .L_12)


	//   ....[0]....
.L_12:
        /*003c*/ 	.word	0x00000070


	//   ....[1]....
        /*0040*/ 	.word	0x000000c0


	//----- nvinfo : EIATTR_CBANK_PARAM_SIZE
	.align		4
.L_13:
        /*0044*/ 	.byte	0x03, 0x19
        /*0046*/ 	.short	0x000c


	//----- nvinfo : EIATTR_PARAM_CBANK
	.align		4
        /*0048*/ 	.byte	0x04, 0x0a
        /*004a*/ 	.short	(.L_15 - .L_14)
	.align		4
.L_14:
        /*004c*/ 	.word	index@(.nv.constant0._Z3setPii)
        /*0050*/ 	.short	0x0380
        /*0052*/ 	.short	0x000c


	//----- nvinfo : EIATTR_SW_WAR
	.align		4
.L_15:
        /*0054*/ 	.byte	0x04, 0x36
        /*0056*/ 	.short	(.L_17 - .L_16)
.L_16:
        /*0058*/ 	.word	0x00000008
.L_17:


//--------------------- .nv.callgraph             --------------------------
	.section	.nv.callgraph,"",@"SHT_CUDA_CALLGRAPH"
	.align	4
	.sectionentsize	8
	.align		4
        /*0000*/ 	.word	0x00000000
	.align		4
        /*0004*/ 	.word	0xffffffff
	.align		4
        /*0008*/ 	.word	0x00000000
	.align		4
        /*000c*/ 	.word	0xfffffffe
	.align		4
        /*0010*/ 	.word	0x00000000
	.align		4
        /*0014*/ 	.word	0xfffffffd
	.align		4
        /*0018*/ 	.word	0x00000000
	.align		4
        /*001c*/ 	.word	0xfffffffc


//--------------------- .text._Z3setPii           --------------------------
	.section	.text._Z3setPii,"ax",@progbits
	.align	128
        .global         _Z3setPii
        .type           _Z3setPii,@function
        .size           _Z3setPii,(.L_x_1 - _Z3setPii)
        .other          _Z3setPii,@"STO_CUDA_ENTRY STV_DEFAULT"
_Z3setPii:
.text._Z3setPii:
[----:B------:R-:W-:Y:S01]  /*0000*/  LDC R1, c[0x0][0x37c] ;  /* 0x0000df00ff017b82 */ /* 0x000fe20000000800 */
[----:B------:R-:W0:Y:S07]  /*0010*/  S2R R0, SR_TID.X ;  /* 0x0000000000007919 */ /* 0x000e2e0000002100 */
[----:B------:R-:W0:Y:S01]  /*0020*/  S2UR UR4, SR_CTAID.X ;  /* 0x00000000000479c3 */ /* 0x000e220000002500 */
[----:B------:R-:W1:Y:S07]  /*0030*/  LDCU UR5, c[0x0][0x388] ;  /* 0x00007100ff0577ac */ /* 0x000e6e0008000800 */
[----:B------:R-:W0:Y:S02]  /*0040*/  LDC R5, c[0x0][0x360] ;  /* 0x0000d800ff057b82 */ /* 0x000e240000000800 */
[----:B0-----:R-:W-:-:S05]  /*0050*/  IMAD R5, R5, UR4, R0 ;  /* 0x0000000405057c24 */ /* 0x001fca000f8e0200 */
[----:B-1----:R-:W-:-:S13]  /*0060*/  ISETP.GE.AND P0, PT, R5, UR5, PT ;  /* 0x0000000505007c0c */ /* 0x002fda000bf06270 */
[----:B------:R-:W-:Y:S05]  /*0070*/  @P0 EXIT ;  /* 0x000000000000094d */ /* 0x000fea0003800000 */
[----:B------:R-:W0:Y:S01]  /*0080*/  LDC.64 R2, c[0x0][0x380] ;  /* 0x0000e000ff027b82 */ /* 0x000e220000000a00 */
[----:B------:R-:W1:Y:S01]  /*0090*/  LDCU.64 UR4, c[0x0][0x358] ;  /* 0x00006b00ff0477ac */ /* 0x000e620008000a00 */
[----:B0-----:R-:W-:-:S05]  /*00a0*/  IMAD.WIDE R2, R5, 0x4, R2 ;  /* 0x0000000405027825 */ /* 0x001fca00078e0202 */
[----:B-1----:R-:W-:Y:S01]  /*00b0*/  STG.E desc[UR4][R2.64], R5 ;  /* 0x0000000502007986 */ /* 0x002fe2000c101904 */
[----:B------:R-:W-:Y:S05]  /*00c0*/  EXIT ;  /* 0x000000000000794d */ /* 0x000fea0003800000 */
.L_x_0:
[----:B------:R-:W-:-:S00]  /*00d0*/  BRA `(.L_x_0) ;  /* 0xfffffffc00fc7947 */ /* 0x000fc0000383ffff */
[----:B------:R-:W-:-:S00]  /*00e0*/  NOP ;  /* 0x0000000000007918 */ /* 0x000fc00000000000 */
        /* <DEDUP_REMOVED lines=9> */
.L_x_1:


//--------------------- .nv.shared.reserved.0     --------------------------
	.section	.nv.shared.reserved.0,"aw",@nobits
	.weak		__nv_reservedSMEM_offset_0_alias
	.size		__nv_reservedSMEM_offset_0_alias, 0, 64
	.other		__nv_reservedSMEM_offset_0_alias,@"STO_CUDA_RESERVED_SHARED STV_DEFAULT"
__nv_reservedSMEM_offset_0_alias:
	.zero		0
	.zero		64


//--------------------- .nv.constant0._Z3setPii   --------------------------
	.section	.nv.constant0._Z3setPii,"a",@progbits
	.sectionflags	@""
	.align	4
.nv.constant0._Z3setPii:
	.zero		908


//--------------------- SYMBOLS --------------------------

	.type		.nv.reservedSmem.offset0,@object
	.size		.nv.reservedSmem.offset0,0x4
